	.headerflags	@"EF_CUDA_TEXMODE_UNIFIED EF_CUDA_64BIT_ADDRESS EF_CUDA_ACCELERATORS EF_CUDA_SM90 EF_CUDA_VIRTUAL_SM(EF_CUDA_SM90)"
	.elftype	@"ET_EXEC"


//--------------------- .nv.info                  --------------------------
	.section	.nv.info,"",@"SHT_CUDA_INFO"
	.align	4


	//----- nvinfo : EIATTR_REGCOUNT
	.align		4
        /*0000*/ 	.byte	0x04, 0x2f
        /*0002*/ 	.short	(.L_3 - .L_2)
	.align		4
.L_2:
        /*0004*/ 	.word	index@(triton_per_fused__native_batch_norm_legit_no_training_add_cat_mean_5)
        /*0008*/ 	.word	0x0000001a


	//----- nvinfo : EIATTR_MIN_STACK_SIZE
	.align		4
.L_3:
        /*000c*/ 	.byte	0x04, 0x12
        /*000e*/ 	.short	(.L_5 - .L_4)
	.align		4
.L_4:
        /*0010*/ 	.word	index@(triton_per_fused__native_batch_norm_legit_no_training_add_cat_mean_5)
        /*0014*/ 	.word	0x00000000


	//----- nvinfo : EIATTR_FRAME_SIZE
	.align		4
.L_5:
        /*0018*/ 	.byte	0x04, 0x11
        /*001a*/ 	.short	(.L_7 - .L_6)
	.align		4
.L_6:
        /*001c*/ 	.word	index@(triton_per_fused__native_batch_norm_legit_no_training_add_cat_mean_5)
        /*0020*/ 	.word	0x00000000


	//----- nvinfo : EIATTR_MIN_STACK_SIZE
	.align		4
.L_7:
        /*0024*/ 	.byte	0x04, 0x12
        /*0026*/ 	.short	(.L_9 - .L_8)
	.align		4
.L_8:
        /*0028*/ 	.word	index@(triton_per_fused__native_batch_norm_legit_no_training_add_cat_mean_5)
        /*002c*/ 	.word	0x00000000
.L_9:


//--------------------- .nv.info.triton_per_fused__native_batch_norm_legit_no_training_add_cat_mean_5 --------------------------
	.section	.nv.info.triton_per_fused__native_batch_norm_legit_no_training_add_cat_mean_5,"",@"SHT_CUDA_INFO"
	.sectionflags	@""
	.align	4


	//----- nvinfo : EIATTR_CUDA_API_VERSION
	.align		4
        /*0000*/ 	.byte	0x04, 0x37
        /*0002*/ 	.short	(.L_11 - .L_10)
.L_10:
        /*0004*/ 	.word	0x0000007c


	//----- nvinfo : EIATTR_KPARAM_INFO
	.align		4
.L_11:
        /*0008*/ 	.byte	0x04, 0x17
        /*000a*/ 	.short	(.L_13 - .L_12)
.L_12:
        /*000c*/ 	.word	0x00000000
        /*0010*/ 	.short	0x0009
        /*0012*/ 	.short	0x0044
        /*0014*/ 	.byte	0x00, 0xf0, 0x11, 0x00


	//----- nvinfo : EIATTR_KPARAM_INFO
	.align		4
.L_13:
        /*0018*/ 	.byte	0x04, 0x17
        /*001a*/ 	.short	(.L_15 - .L_14)
.L_14:
        /*001c*/ 	.word	0x00000000
        /*0020*/ 	.short	0x0008
        /*0022*/ 	.short	0x0040
        /*0024*/ 	.byte	0x00, 0xf0, 0x11, 0x00


	//----- nvinfo : EIATTR_KPARAM_INFO
	.align		4
.L_15:
        /*0028*/ 	.byte	0x04, 0x17
        /*002a*/ 	.short	(.L_17 - .L_16)
.L_16:
        /*002c*/ 	.word	0x00000000
        /*0030*/ 	.short	0x0007
        /*0032*/ 	.short	0x0038
        /*0034*/ 	.byte	0x00, 0xf4, 0x21, 0x00


	//----- nvinfo : EIATTR_KPARAM_INFO
	.align		4
.L_17:
        /*0038*/ 	.byte	0x04, 0x17
        /*003a*/ 	.short	(.L_19 - .L_18)
.L_18:
        /*003c*/ 	.word	0x00000000
        /*0040*/ 	.short	0x0006
        /*0042*/ 	.short	0x0030
        /*0044*/ 	.byte	0x00, 0xf4, 0x21, 0x00


	//----- nvinfo : EIATTR_KPARAM_INFO
	.align		4
.L_19:
        /*0048*/ 	.byte	0x04, 0x17
        /*004a*/ 	.short	(.L_21 - .L_20)
.L_20:
        /*004c*/ 	.word	0x00000000
        /*0050*/ 	.short	0x0005
        /*0052*/ 	.short	0x0028
        /*0054*/ 	.byte	0x00, 0xf4, 0x21, 0x00


	//----- nvinfo : EIATTR_KPARAM_INFO
	.align		4
.L_21:
        /*0058*/ 	.byte	0x04, 0x17
        /*005a*/ 	.short	(.L_23 - .L_22)
.L_22:
        /*005c*/ 	.word	0x00000000
        /*0060*/ 	.short	0x0004
        /*0062*/ 	.short	0x0020
        /*0064*/ 	.byte	0x00, 0xf4, 0x21, 0x00


	//----- nvinfo : EIATTR_KPARAM_INFO
	.align		4
.L_23:
        /*0068*/ 	.byte	0x04, 0x17
        /*006a*/ 	.short	(.L_25 - .L_24)
.L_24:
        /*006c*/ 	.word	0x00000000
        /*0070*/ 	.short	0x0003
        /*0072*/ 	.short	0x0018
        /*0074*/ 	.byte	0x00, 0xf4, 0x21, 0x00


	//----- nvinfo : EIATTR_KPARAM_INFO
	.align		4
.L_25:
        /*0078*/ 	.byte	0x04, 0x17
        /*007a*/ 	.short	(.L_27 - .L_26)
.L_26:
        /*007c*/ 	.word	0x00000000
        /*0080*/ 	.short	0x0002
        /*0082*/ 	.short	0x0010
        /*0084*/ 	.byte	0x00, 0xf4, 0x21, 0x00


	//----- nvinfo : EIATTR_KPARAM_INFO
	.align		4
.L_27:
        /*0088*/ 	.byte	0x04, 0x17
        /*008a*/ 	.short	(.L_29 - .L_28)
.L_28:
        /*008c*/ 	.word	0x00000000
        /*0090*/ 	.short	0x0001
        /*0092*/ 	.short	0x0008
        /*0094*/ 	.byte	0x00, 0xf4, 0x21, 0x00


	//----- nvinfo : EIATTR_KPARAM_INFO
	.align		4
.L_29:
        /*0098*/ 	.byte	0x04, 0x17
        /*009a*/ 	.short	(.L_31 - .L_30)
.L_30:
        /*009c*/ 	.word	0x00000000
        /*00a0*/ 	.short	0x0000
        /*00a2*/ 	.short	0x0000
        /*00a4*/ 	.byte	0x00, 0xf4, 0x21, 0x00


	//----- nvinfo : EIATTR_SPARSE_MMA_MASK
	.align		4
.L_31:
        /*00a8*/ 	.byte	0x03, 0x50
        /*00aa*/ 	.short	0x0000


	//----- nvinfo : EIATTR_MAXREG_COUNT
	.align		4
        /*00ac*/ 	.byte	0x03, 0x1b
        /*00ae*/ 	.short	0x00ff


	//----- nvinfo : EIATTR_COOP_GROUP_MASK_REGIDS
	.align		4
        /*00b0*/ 	.byte	0x04, 0x29
        /*00b2*/ 	.short	(.L_33 - .L_32)


	//   ....[0]....
.L_32:
        /*00b4*/ 	.word	0xffffffff


	//   ....[1]....
        /*00b8*/ 	.word	0xffffffff


	//   ....[2]....
        /*00bc*/ 	.word	0xffffffff


	//----- nvinfo : EIATTR_COOP_GROUP_INSTR_OFFSETS
	.align		4
.L_33:
        /*00c0*/ 	.byte	0x04, 0x28
        /*00c2*/ 	.short	(.L_35 - .L_34)


	//   ....[0]....
.L_34:
        /*00c4*/ 	.word	0x00000430


	//   ....[1]....
        /*00c8*/ 	.word	0x00000460


	//   ....[2]....
        /*00cc*/ 	.word	0x00000490


	//----- nvinfo : EIATTR_EXIT_INSTR_OFFSETS
	.align		4
.L_35:
        /*00d0*/ 	.byte	0x04, 0x1c
        /*00d2*/ 	.short	(.L_37 - .L_36)


	//   ....[0]....
.L_36:
        /*00d4*/ 	.word	0x000004d0


	//   ....[1]....
        /*00d8*/ 	.word	0x00000520


	//----- nvinfo : EIATTR_REQNTID
	.align		4
.L_37:
        /*00dc*/ 	.byte	0x04, 0x10
        /*00de*/ 	.short	(.L_39 - .L_38)
.L_38:
        /*00e0*/ 	.word	0x00000040
        /*00e4*/ 	.word	0x00000001
        /*00e8*/ 	.word	0x00000001


	//----- nvinfo : EIATTR_CBANK_PARAM_SIZE
	.align		4
.L_39:
        /*00ec*/ 	.byte	0x03, 0x19
        /*00ee*/ 	.short	0x0048


	//----- nvinfo : EIATTR_PARAM_CBANK
	.align		4
        /*00f0*/ 	.byte	0x04, 0x0a
        /*00f2*/ 	.short	(.L_41 - .L_40)
	.align		4
.L_40:
        /*00f4*/ 	.word	index@(.nv.constant0.triton_per_fused__native_batch_norm_legit_no_training_add_cat_mean_5)
        /*00f8*/ 	.short	0x0210
        /*00fa*/ 	.short	0x0048


	//----- nvinfo : EIATTR_SW_WAR
	.align		4
.L_41:
        /*00fc*/ 	.byte	0x04, 0x36
        /*00fe*/ 	.short	(.L_43 - .L_42)
.L_42:
        /*0100*/ 	.word	0x00000008
.L_43:


//--------------------- .nv.callgraph             --------------------------
	.section	.nv.callgraph,"",@"SHT_CUDA_CALLGRAPH"
	.align	4
	.sectionentsize	8
	.align		4
        /*0000*/ 	.word	0x00000000
	.align		4
        /*0004*/ 	.word	0xffffffff
	.align		4
        /*0008*/ 	.word	0x00000000
	.align		4
        /*000c*/ 	.word	0xfffffffe
	.align		4
        /*0010*/ 	.word	0x00000000
	.align		4
        /*0014*/ 	.word	0xfffffffd
	.align		4
        /*0018*/ 	.word	0x00000000
	.align		4
        /*001c*/ 	.word	0xfffffffc


//--------------------- .nv.constant4             --------------------------
	.section	.nv.constant4,"a",@progbits
	.align	8
	.align		8
.nv.constant4:
        /*0000*/ 	.dword	_$_str
	.align		8
        /*0008*/ 	.dword	_$_str_$_2


//--------------------- .text.triton_per_fused__native_batch_norm_legit_no_training_add_cat_mean_5 --------------------------
	.section	.text.triton_per_fused__native_batch_norm_legit_no_training_add_cat_mean_5,"ax",@progbits
	.align	128
        .global         triton_per_fused__native_batch_norm_legit_no_training_add_cat_mean_5
        .type           triton_per_fused__native_batch_norm_legit_no_training_add_cat_mean_5,@function
        .size           triton_per_fused__native_batch_norm_legit_no_training_add_cat_mean_5,(.L_x_1 - triton_per_fused__native_batch_norm_legit_no_training_add_cat_mean_5)
        .other          triton_per_fused__native_batch_norm_legit_no_training_add_cat_mean_5,@"STO_CUDA_ENTRY STV_DEFAULT"
triton_per_fused__native_batch_norm_legit_no_training_add_cat_mean_5:
.text.triton_per_fused__native_batch_norm_legit_no_training_add_cat_mean_5:
[----:B------:R-:W0:Y:S01]  /*0000*/  LDC R1, c[0x0][0x28] ;  /* 0x00000a00ff017b82 */ /* 0x000e220000000800 */
[----:B------:R-:W1:Y:S07]  /*0010*/  S2R R8, SR_TID.X ;  /* 0x0000000000087919 */ /* 0x000e6e0000002100 */
[----:B------:R-:W2:Y:S01]  /*0020*/  S2UR UR4, SR_CTAID.X ;  /* 0x00000000000479c3 */ /* 0x000ea20000002500 */
[----:B------:R-:W-:-:S07]  /*0030*/  CS2R R10, SRZ ;  /* 0x00000000000a7805 */ /* 0x000fce000001ff00 */
[----:B------:R-:W3:Y:S08]  /*0040*/  LDC.64 R16, c[0x0][0x228] ;  /* 0x00008a00ff107b82 */ /* 0x000ef00000000a00 */
[----:B------:R-:W4:Y:S01]  /*0050*/  LDC.64 R18, c[0x0][0x218] ;  /* 0x00008600ff127b82 */ /* 0x000f220000000a00 */
[----:B--2---:R-:W-:-:S07]  /*0060*/  USHF.L.U32 UR4, UR4, 0x3, URZ ;  /* 0x0000000304047899 */ /* 0x004fce000800063f */
[----:B------:R-:W2:Y:S01]  /*0070*/  LDC.64 R14, c[0x0][0x220] ;  /* 0x00008800ff0e7b82 */ /* 0x000ea20000000a00 */
[----:B-1----:R-:W-:-:S07]  /*0080*/  SHF.R.U32.HI R0, RZ, 0x3, R8 ;  /* 0x00000003ff007819 */ /* 0x002fce0000011608 */
[----:B------:R-:W1:Y:S01]  /*0090*/  LDC.64 R12, c[0x0][0x210] ;  /* 0x00008400ff0c7b82 */ /* 0x000e620000000a00 */
[----:B------:R-:W-:-:S04]  /*00a0*/  SGXT.U32 R0, R0, 0x3 ;  /* 0x000000030000781a */ /* 0x000fc80000000000 */
[----:B------:R-:W-:Y:S01]  /*00b0*/  LOP3.LUT R7, R0, UR4, RZ, 0xfc, !PT ;  /* 0x0000000400077c12 */ /* 0x000fe2000f8efcff */
[----:B------:R-:W-:Y:S02]  /*00c0*/  ULDC.64 UR4, c[0x0][0x208] ;  /* 0x0000820000047ab9 */ /* 0x000fe40000000a00 */
[----:B------:R-:W5:Y:S01]  /*00d0*/  LDC.64 R4, c[0x0][0x238] ;  /* 0x00008e00ff047b82 */ /* 0x000f620000000a00 */
[----:B------:R-:W-:Y:S02]  /*00e0*/  SHF.R.S32.HI R0, RZ, 0x1f, R7 ;  /* 0x0000001fff007819 */ /* 0x000fe40000011407 */
[----:B------:R-:W-:Y:S02]  /*00f0*/  ISETP.GE.AND P1, PT, R7, 0x80, PT ;  /* 0x000000800700780c */ /* 0x000fe40003f26270 */
[----:B------:R-:W-:-:S04]  /*0100*/  LEA.HI R0, R0, R7, RZ, 0x5 ;  /* 0x0000000700007211 */ /* 0x000fc800078f28ff */
[----:B------:R-:W-:-:S04]  /*0110*/  LOP3.LUT R2, R0, 0xffffffe0, RZ, 0xc0, !PT ;  /* 0xffffffe000027812 */ /* 0x000fc800078ec0ff */
[----:B------:R-:W-:Y:S02]  /*0120*/  IADD3 R9, R7, -R2, RZ ;  /* 0x8000000207097210 */ /* 0x000fe40007ffe0ff */
[----:B------:R-:W-:Y:S01]  /*0130*/  SHF.L.U32 R8, R8, 0x1, RZ ;  /* 0x0000000108087819 */ /* 0x000fe200000006ff */
[----:B------:R-:W5:Y:S02]  /*0140*/  LDC.64 R2, c[0x0][0x230] ;  /* 0x00008c00ff027b82 */ /* 0x000f640000000a00 */
[----:B---3--:R-:W-:-:S05]  /*0150*/  IMAD.WIDE R16, R9, 0x4, R16 ;  /* 0x0000000409107825 */ /* 0x008fca00078e0210 */
[----:B------:R3:W5:Y:S01]  /*0160*/  @!P1 LDG.E.EL R10, desc[UR4][R16.64] ;  /* 0x00000004100a9981 */ /* 0x000762000c2e1900 */
[----:B------:R-:W-:Y:S01]  /*0170*/  LOP3.LUT R8, R8, 0xe, RZ, 0xc0, !PT ;  /* 0x0000000e08087812 */ /* 0x000fe200078ec0ff */
[----:B--2---:R-:W-:-:S03]  /*0180*/  IMAD.WIDE R20, R9, 0x4, R14 ;  /* 0x0000000409147825 */ /* 0x004fc600078e020e */
[----:B------:R-:W-:Y:S02]  /*0190*/  LEA R23, R7, R8, 0x4 ;  /* 0x0000000807177211 */ /* 0x000fe400078e20ff */
[----:B------:R-:W-:Y:S01]  /*01a0*/  CS2R R6, SRZ ;  /* 0x0000000000067805 */ /* 0x000fe2000001ff00 */
[----:B------:R-:W2:Y:S02]  /*01b0*/  @!P1 LDG.E.EL R11, desc[UR4][R20.64] ;  /* 0x00000004140b9981 */ /* 0x000ea4000c2e1900 */
[----:B----4-:R-:W-:-:S05]  /*01c0*/  IMAD.WIDE R18, R23, 0x4, R18 ;  /* 0x0000000417127825 */ /* 0x010fca00078e0212 */
[----:B------:R4:W2:Y:S01]  /*01d0*/  @!P1 LDG.E.64 R6, desc[UR4][R18.64] ;  /* 0x0000000412069981 */ /* 0x0008a2000c1e1b00 */
[----:B---3--:R-:W-:Y:S02]  /*01e0*/  CS2R R16, SRZ ;  /* 0x0000000000107805 */ /* 0x008fe4000001ff00 */
[----:B------:R-:W-:Y:S01]  /*01f0*/  CS2R R14, SRZ ;  /* 0x00000000000e7805 */ /* 0x000fe2000001ff00 */
[----:B-1----:R-:W-:-:S04]  /*0200*/  IMAD.WIDE R12, R23, 0x4, R12 ;  /* 0x00000004170c7825 */ /* 0x002fc800078e020c */
[C---:B0----5:R-:W-:Y:S01]  /*0210*/  IMAD.WIDE R2, R9.reuse, 0x4, R2 ;  /* 0x0000000409027825 */ /* 0x061fe200078e0202 */
[----:B------:R0:W3:Y:S03]  /*0220*/  @!P1 LDG.E.64 R14, desc[UR4][R12.64] ;  /* 0x000000040c0e9981 */ /* 0x0000e6000c1e1b00 */
[----:B------:R-:W-:Y:S01]  /*0230*/  IMAD.WIDE R4, R9, 0x4, R4 ;  /* 0x0000000409047825 */ /* 0x000fe200078e0204 */
[----:B------:R2:W5:Y:S04]  /*0240*/  @!P1 LDG.E.EL R17, desc[UR4][R2.64] ;  /* 0x0000000402119981 */ /* 0x000568000c2e1900 */
[----:B------:R1:W5:Y:S01]  /*0250*/  @!P1 LDG.E.EL R16, desc[UR4][R4.64] ;  /* 0x0000000404109981 */ /* 0x000362000c2e1900 */
[----:B----4-:R-:W-:Y:S01]  /*0260*/  HFMA2.MMA R19, -RZ, RZ, 1.625, 0 ;  /* 0x3e800000ff137435 */ /* 0x010fe200000001ff */
[----:B------:R-:W-:-:S02]  /*0270*/  SHF.L.U32 R0, R0, 0x5, RZ ;  /* 0x0000000500007819 */ /* 0x000fc400000006ff */
[----:B------:R-:W-:Y:S02]  /*0280*/  LEA R8, R9, R8, 0x4 ;  /* 0x0000000809087211 */ /* 0x000fe400078e20ff */
[----:B------:R-:W-:-:S04]  /*0290*/  LOP3.LUT R9, R0, 0xfffffc00, RZ, 0xc0, !PT ;  /* 0xfffffc0000097812 */ /* 0x000fc800078ec0ff */
[----:B------:R-:W-:Y:S01]  /*02a0*/  IADD3 R9, R8, R9, RZ ;  /* 0x0000000908097210 */ /* 0x000fe20007ffe0ff */
[----:B------:R-:W-:-:S04]  /*02b0*/  FADD R10, R10, 9.9999997473787516356e-06 ;  /* 0x3727c5ac0a0a7421 */ /* 0x000fc80000000000 */
[----:B------:R-:W4:Y:S02]  /*02c0*/  MUFU.SQRT R18, R10 ;  /* 0x0000000a00127308 */ /* 0x000f240000002000 */
[C---:B----4-:R-:W-:Y:S02]  /*02d0*/  FSETP.GT.AND P0, PT, R18.reuse, 8.50705917302346158658e+37, PT ;  /* 0x7e8000001200780b */ /* 0x050fe40003f04000 */
[----:B------:R-:W-:-:S11]  /*02e0*/  FSETP.GEU.AND P2, PT, R18, 1.175494350822287508e-38, PT ;  /* 0x008000001200780b */ /* 0x000fd60003f4e000 */
[----:B------:R-:W-:-:S04]  /*02f0*/  @P0 FMUL R18, R18, 0.25 ;  /* 0x3e80000012120820 */ /* 0x000fc80000400000 */
[----:B------:R-:W-:-:S06]  /*0300*/  @!P2 FMUL R18, R18, 16777216 ;  /* 0x4b8000001212a820 */ /* 0x000fcc0000400000 */
[----:B------:R-:W4:Y:S01]  /*0310*/  MUFU.RCP R18, R18 ;  /* 0x0000001200127308 */ /* 0x000f220000001000 */
[----:B0-----:R-:W-:Y:S02]  /*0320*/  FSEL R13, R19, 1, P0 ;  /* 0x3f800000130d7808 */ /* 0x001fe40000000000 */
[----:B--2---:R-:W-:Y:S02]  /*0330*/  SEL R2, R6, RZ, !P1 ;  /* 0x000000ff06027207 */ /* 0x004fe40004800000 */
[----:B-1----:R-:W-:Y:S01]  /*0340*/  SEL R4, R7, RZ, !P1 ;  /* 0x000000ff07047207 */ /* 0x002fe20004800000 */
[----:B------:R-:W-:Y:S02]  /*0350*/  @!P2 FMUL R13, R13, 16777216 ;  /* 0x4b8000000d0da820 */ /* 0x000fe40000400000 */
[--C-:B------:R-:W-:Y:S02]  /*0360*/  FADD R2, R2, -R11.reuse ;  /* 0x8000000b02027221 */ /* 0x100fe40000000000 */
[----:B------:R-:W-:Y:S01]  /*0370*/  FADD R11, R4, -R11 ;  /* 0x8000000b040b7221 */ /* 0x000fe20000000000 */
[----:B----4-:R-:W-:-:S04]  /*0380*/  FMUL R13, R18, R13 ;  /* 0x0000000d120d7220 */ /* 0x010fc80000400000 */
[-C--:B------:R-:W-:Y:S01]  /*0390*/  FMUL R3, R2, R13.reuse ;  /* 0x0000000d02037220 */ /* 0x080fe20000400000 */
[----:B------:R-:W-:Y:S01]  /*03a0*/  FMUL R11, R11, R13 ;  /* 0x0000000d0b0b7220 */ /* 0x000fe20000400000 */
[----:B---3--:R-:W-:Y:S02]  /*03b0*/  SEL R5, R14, RZ, !P1 ;  /* 0x000000ff0e057207 */ /* 0x008fe40004800000 */
[----:B------:R-:W-:Y:S01]  /*03c0*/  SEL R4, R15, RZ, !P1 ;  /* 0x000000ff0f047207 */ /* 0x000fe20004800000 */
[-CC-:B-----5:R-:W-:Y:S01]  /*03d0*/  FFMA R2, R3, R17.reuse, R16.reuse ;  /* 0x0000001103027223 */ /* 0x1a0fe20000000010 */
[----:B------:R-:W-:-:S03]  /*03e0*/  FFMA R3, R11, R17, R16 ;  /* 0x000000110b037223 */ /* 0x000fc60000000010 */
[----:B------:R-:W-:Y:S01]  /*03f0*/  FADD R2, R5, R2 ;  /* 0x0000000205027221 */ /* 0x000fe20000000000 */
[----:B------:R-:W-:-:S04]  /*0400*/  FADD R3, R4, R3 ;  /* 0x0000000304037221 */ /* 0x000fc80000000000 */
[----:B------:R-:W-:-:S05]  /*0410*/  FADD R4, R2, R3 ;  /* 0x0000000302047221 */ /* 0x000fca0000000000 */
[----:B------:R-:W-:-:S05]  /*0420*/  FSEL R10, R4, RZ, !P1 ;  /* 0x000000ff040a7208 */ /* 0x000fca0004800000 */
[----:B------:R-:W0:Y:S02]  /*0430*/  SHFL.BFLY PT, R5, R10, 0x4, 0x1f ;  /* 0x0c801f000a057f89 */ /* 0x000e2400000e0000 */
[----:B0-----:R-:W-:Y:S02]  /*0440*/  FADD R11, R10, R5 ;  /* 0x000000050a0b7221 */ /* 0x001fe40000000000 */
[----:B------:R-:W0:Y:S03]  /*0450*/  LDC.64 R4, c[0x0][0x240] ;  /* 0x00009000ff047b82 */ /* 0x000e260000000a00 */
[----:B------:R-:W1:Y:S02]  /*0460*/  SHFL.BFLY PT, R6, R11, 0x2, 0x1f ;  /* 0x0c401f000b067f89 */ /* 0x000e6400000e0000 */
[----:B-1----:R-:W-:-:S03]  /*0470*/  FADD R12, R11, R6 ;  /* 0x000000060b0c7221 */ /* 0x002fc60000000000 */
[----:B------:R-:W1:Y:S02]  /*0480*/  LDC.64 R6, c[0x0][0x248] ;  /* 0x00009200ff067b82 */ /* 0x000e640000000a00 */
[----:B------:R-:W2:Y:S01]  /*0490*/  SHFL.BFLY PT, R13, R12, 0x1, 0x1f ;  /* 0x0c201f000c0d7f89 */ /* 0x000ea200000e0000 */
[----:B0-----:R-:W-:-:S05]  /*04a0*/  IMAD.WIDE R4, R9, 0x4, R4 ;  /* 0x0000000409047825 */ /* 0x001fca00078e0204 */
[----:B------:R1:W-:Y:S01]  /*04b0*/  @!P1 STG.E.64 desc[UR4][R4.64], R2 ;  /* 0x0000000204009986 */ /* 0x0003e2000c101b04 */
[----:B--2---:R-:W-:Y:S01]  /*04c0*/  FADD R13, R12, R13 ;  /* 0x0000000d0c0d7221 */ /* 0x004fe20000000000 */
[----:B-1----:R-:W-:Y:S06]  /*04d0*/  @P1 EXIT ;  /* 0x000000000000194d */ /* 0x002fec0003800000 */
[----:B------:R-:W-:Y:S01]  /*04e0*/  FMUL R4, R13, 0.0625 ;  /* 0x3d8000000d047820 */ /* 0x000fe20000400000 */
[----:B------:R-:W-:-:S04]  /*04f0*/  IMAD.WIDE R2, R9, 0x4, R6 ;  /* 0x0000000409027825 */ /* 0x000fc800078e0206 */
[----:B------:R-:W-:-:S05]  /*0500*/  MOV R5, R4 ;  /* 0x0000000400057202 */ /* 0x000fca0000000f00 */
[----:B------:R-:W-:Y:S01]  /*0510*/  STG.E.64 desc[UR4][R2.64], R4 ;  /* 0x0000000402007986 */ /* 0x000fe2000c101b04 */
[----:B------:R-:W-:Y:S05]  /*0520*/  EXIT ;  /* 0x000000000000794d */ /* 0x000fea0003800000 */
.L_x_0:
[----:B------:R-:W-:-:S00]  /*0530*/  BRA `(.L_x_0) ;  /* 0xfffffffc00fc7947 */ /* 0x000fc0000383ffff */
[----:B------:R-:W-:-:S00]  /*0540*/  NOP ;  /* 0x0000000000007918 */ /* 0x000fc00000000000 */
        /* <DEDUP_REMOVED lines=11> */
.L_x_1:


//--------------------- .nv.global.init           --------------------------
	.section	.nv.global.init,"aw",@progbits
.nv.global.init:
	.type		_$_str,@object
	.size		_$_str,(_$_str_$_2 - _$_str)
_$_str:
        /*0000*/ 	.byte	0x5f, 0x5f, 0x43, 0x55, 0x44, 0x41, 0x5f, 0x46, 0x54, 0x5a, 0x00
	.type		_$_str_$_2,@object
	.size		_$_str_$_2,(.L_1 - _$_str_$_2)
_$_str_$_2:
        /*000b*/ 	.byte	0x5f, 0x5f, 0x43, 0x55, 0x44, 0x41, 0x5f, 0x50, 0x52, 0x45, 0x43, 0x5f, 0x53, 0x51, 0x52, 0x54
        /*001b*/ 	.byte	0x00
.L_1:


//--------------------- .nv.constant0.triton_per_fused__native_batch_norm_legit_no_training_add_cat_mean_5 --------------------------
	.section	.nv.constant0.triton_per_fused__native_batch_norm_legit_no_training_add_cat_mean_5,"a",@progbits
	.sectionflags	@""
	.align	4
.nv.constant0.triton_per_fused__native_batch_norm_legit_no_training_add_cat_mean_5:
	.zero		600
